//
// Generated by NVIDIA NVVM Compiler
//
// Compiler Build ID: CL-36424714
// Cuda compilation tools, release 13.0, V13.0.88
// Based on NVVM 20.0.0
//

.version 9.0
.target sm_100
.address_size 64

	// .globl	_Z16increment_kernelIfEvPKT_PS0_i

.visible .entry _Z16increment_kernelIfEvPKT_PS0_i(
	.param .u64 .ptr .align 1 _Z16increment_kernelIfEvPKT_PS0_i_param_0,
	.param .u64 .ptr .align 1 _Z16increment_kernelIfEvPKT_PS0_i_param_1,
	.param .u32 _Z16increment_kernelIfEvPKT_PS0_i_param_2
)
{
	.reg .pred 	%p<2>;
	.reg .b32 	%r<6>;
	.reg .b32 	%f<3>;
	.reg .b64 	%rd<8>;

	ld.param.u64 	%rd1, [_Z16increment_kernelIfEvPKT_PS0_i_param_0];
	ld.param.u64 	%rd2, [_Z16increment_kernelIfEvPKT_PS0_i_param_1];
	ld.param.u32 	%r2, [_Z16increment_kernelIfEvPKT_PS0_i_param_2];
	mov.u32 	%r3, %ctaid.x;
	mov.u32 	%r4, %ntid.x;
	mov.u32 	%r5, %tid.x;
	mad.lo.s32 	%r1, %r3, %r4, %r5;
	setp.le.u32 	%p1, %r2, %r1;
	@%p1 bra 	$L__BB0_2;
	cvta.to.global.u64 	%rd3, %rd1;
	cvta.to.global.u64 	%rd4, %rd2;
	mul.wide.u32 	%rd5, %r1, 4;
	add.s64 	%rd6, %rd3, %rd5;
	ld.global.f32 	%f1, [%rd6];
	add.f32 	%f2, %f1, 0f3F800000;
	add.s64 	%rd7, %rd4, %rd5;
	st.global.f32 	[%rd7], %f2;
$L__BB0_2:
	ret;

}
	// .globl	_Z16increment_kernelI6__halfEvPKT_PS1_i
.visible .entry _Z16increment_kernelI6__halfEvPKT_PS1_i(
	.param .u64 .ptr .align 1 _Z16increment_kernelI6__halfEvPKT_PS1_i_param_0,
	.param .u64 .ptr .align 1 _Z16increment_kernelI6__halfEvPKT_PS1_i_param_1,
	.param .u32 _Z16increment_kernelI6__halfEvPKT_PS1_i_param_2
)
{
	.reg .pred 	%p<2>;
	.reg .b16 	%rs<5>;
	.reg .b32 	%r<7>;
	.reg .b64 	%rd<8>;

	ld.param.u64 	%rd1, [_Z16increment_kernelI6__halfEvPKT_PS1_i_param_0];
	ld.param.u64 	%rd2, [_Z16increment_kernelI6__halfEvPKT_PS1_i_param_1];
	ld.param.u32 	%r2, [_Z16increment_kernelI6__halfEvPKT_PS1_i_param_2];
	mov.u32 	%r3, %ctaid.x;
	mov.u32 	%r4, %ntid.x;
	mov.u32 	%r5, %tid.x;
	mad.lo.s32 	%r1, %r3, %r4, %r5;
	setp.le.u32 	%p1, %r2, %r1;
	@%p1 bra 	$L__BB1_2;
	cvta.to.global.u64 	%rd3, %rd1;
	cvta.to.global.u64 	%rd4, %rd2;
	mul.wide.u32 	%rd5, %r1, 2;
	add.s64 	%rd6, %rd3, %rd5;
	mov.b32 	%r6, 1;
	// begin inline asm
	cvt.rn.f16.s32 %rs1, %r6;
	// end inline asm
	ld.global.u16 	%rs3, [%rd6];
	// begin inline asm
	{add.f16 %rs2,%rs3,%rs1;
}
	// end inline asm
	add.s64 	%rd7, %rd4, %rd5;
	st.global.u16 	[%rd7], %rs2;
$L__BB1_2:
	ret;

}


// ===== COMPILED SASS (sm_100) =====

	.target	sm_100

	.elftype	@"ET_EXEC"


//--------------------- .note.nv.tkinfo           --------------------------
	.section	.note.nv.tkinfo,"",@"SHT_NOTE"
	.sectionflags	@"SHF_NOTE_NV_TKINFO"
	.tkinfo
        /*0018*/ 	.word	0x00000002
        /*0030*/ 	.string	""
        /*0030*/ 	.string	"ptxas"
        /*0030*/ 	.string	"Cuda compilation tools, release 13.0, V13.0.88"
        /*0030*/ 	.string	"Build cuda_13.0.r13.0/compiler.36424714_0"
        /*0030*/ 	.string	"-arch sm_100 -m 64 "



//--------------------- .note.nv.cuinfo           --------------------------
	.section	.note.nv.cuinfo,"",@"SHT_NOTE"
	.sectionflags	@"SHF_NOTE_NV_CUINFO"
        /*0018*/ 	.short	0x0002
        /*001a*/ 	.short	0x0064
        /*001c*/ 	.short	0x0082
	.zero		2


//--------------------- .nv.info                  --------------------------
	.section	.nv.info,"",@"SHT_CUDA_INFO"
	.align	4


	//----- nvinfo : EIATTR_REGCOUNT
	.align		4
        /*0000*/ 	.byte	0x04, 0x2f
        /*0002*/ 	.short	(.L_1 - .L_0)
	.align		4
.L_0:
        /*0004*/ 	.word	index@(_Z16increment_kernelIfEvPKT_PS0_i)
        /*0008*/ 	.word	0x0000000a


	//----- nvinfo : EIATTR_FRAME_SIZE
	.align		4
.L_1:
        /*000c*/ 	.byte	0x04, 0x11
        /*000e*/ 	.short	(.L_3 - .L_2)
	.align		4
.L_2:
        /*0010*/ 	.word	index@(_Z16increment_kernelIfEvPKT_PS0_i)
        /*0014*/ 	.word	0x00000000


	//----- nvinfo : EIATTR_REGCOUNT
	.align		4
.L_3:
        /*0018*/ 	.byte	0x04, 0x2f
        /*001a*/ 	.short	(.L_5 - .L_4)
	.align		4
.L_4:
        /*001c*/ 	.word	index@(_Z16increment_kernelI6__halfEvPKT_PS1_i)
        /*0020*/ 	.word	0x0000000a


	//----- nvinfo : EIATTR_FRAME_SIZE
	.align		4
.L_5:
        /*0024*/ 	.byte	0x04, 0x11
        /*0026*/ 	.short	(.L_7 - .L_6)
	.align		4
.L_6:
        /*0028*/ 	.word	index@(_Z16increment_kernelI6__halfEvPKT_PS1_i)
        /*002c*/ 	.word	0x00000000


	//----- nvinfo : EIATTR_MIN_STACK_SIZE
	.align		4
.L_7:
        /*0030*/ 	.byte	0x04, 0x12
        /*0032*/ 	.short	(.L_9 - .L_8)
	.align		4
.L_8:
        /*0034*/ 	.word	index@(_Z16increment_kernelI6__halfEvPKT_PS1_i)
        /*0038*/ 	.word	0x00000000


	//----- nvinfo : EIATTR_MIN_STACK_SIZE
	.align		4
.L_9:
        /*003c*/ 	.byte	0x04, 0x12
        /*003e*/ 	.short	(.L_11 - .L_10)
	.align		4
.L_10:
        /*0040*/ 	.word	index@(_Z16increment_kernelIfEvPKT_PS0_i)
        /*0044*/ 	.word	0x00000000
.L_11:


//--------------------- .nv.compat                --------------------------
	.section	.nv.compat,"",@"SHT_CUDA_COMPAT_INFO"
	.align	4
        /*0000*/ 	.byte	0x02, 0x09, 0x00, 0x00, 0x02, 0x02, 0x01, 0x00, 0x02, 0x05, 0x05, 0x00, 0x03, 0x07, 0x01, 0x01
        /*0010*/ 	.byte	0x02, 0x03, 0x00, 0x00, 0x02, 0x06, 0x01, 0x00, 0x04, 0x0b, 0x08, 0x00, 0x09, 0x00, 0x00, 0x00
        /*0020*/ 	.byte	0x00, 0x00, 0x00, 0x00


//--------------------- .nv.info._Z16increment_kernelI6__halfEvPKT_PS1_i --------------------------
	.section	.nv.info._Z16increment_kernelI6__halfEvPKT_PS1_i,"",@"SHT_CUDA_INFO"
	.sectionflags	@""
	.align	4


	//----- nvinfo : EIATTR_CUDA_API_VERSION
	.align		4
        /*0000*/ 	.byte	0x04, 0x37
        /*0002*/ 	.short	(.L_13 - .L_12)
.L_12:
        /*0004*/ 	.word	0x00000082


	//----- nvinfo : EIATTR_KPARAM_INFO
	.align		4
.L_13:
        /*0008*/ 	.byte	0x04, 0x17
        /*000a*/ 	.short	(.L_15 - .L_14)
.L_14:
        /*000c*/ 	.word	0x00000000
        /*0010*/ 	.short	0x0002
        /*0012*/ 	.short	0x0010
        /*0014*/ 	.byte	0x00, 0xf0, 0x11, 0x00


	//----- nvinfo : EIATTR_KPARAM_INFO
	.align		4
.L_15:
        /*0018*/ 	.byte	0x04, 0x17
        /*001a*/ 	.short	(.L_17 - .L_16)
.L_16:
        /*001c*/ 	.word	0x00000000
        /*0020*/ 	.short	0x0001
        /*0022*/ 	.short	0x0008
        /*0024*/ 	.byte	0x00, 0xf5, 0x21, 0x00


	//----- nvinfo : EIATTR_KPARAM_INFO
	.align		4
.L_17:
        /*0028*/ 	.byte	0x04, 0x17
        /*002a*/ 	.short	(.L_19 - .L_18)
.L_18:
        /*002c*/ 	.word	0x00000000
        /*0030*/ 	.short	0x0000
        /*0032*/ 	.short	0x0000
        /*0034*/ 	.byte	0x00, 0xf5, 0x21, 0x00


	//----- nvinfo : EIATTR_SPARSE_MMA_MASK
	.align		4
.L_19:
        /*0038*/ 	.byte	0x03, 0x50
        /*003a*/ 	.short	0x0000


	//----- nvinfo : EIATTR_MAXREG_COUNT
	.align		4
        /*003c*/ 	.byte	0x03, 0x1b
        /*003e*/ 	.short	0x00ff


	//----- nvinfo : EIATTR_MERCURY_ISA_VERSION
	.align		4
        /*0040*/ 	.byte	0x03, 0x5f
        /*0042*/ 	.short	0x0101


	//----- nvinfo : EIATTR_VRC_CTA_INIT_COUNT
	.align		4
        /*0044*/ 	.byte	0x02, 0x4a
	.zero		1
	.zero		1


	//----- nvinfo : EIATTR_EXIT_INSTR_OFFSETS
	.align		4
        /*0048*/ 	.byte	0x04, 0x1c
        /*004a*/ 	.short	(.L_21 - .L_20)


	//   ....[0]....
.L_20:
        /*004c*/ 	.word	0x00000070


	//   ....[1]....
        /*0050*/ 	.word	0x00000110


	//----- nvinfo : EIATTR_CBANK_PARAM_SIZE
	.align		4
.L_21:
        /*0054*/ 	.byte	0x03, 0x19
        /*0056*/ 	.short	0x0014


	//----- nvinfo : EIATTR_PARAM_CBANK
	.align		4
        /*0058*/ 	.byte	0x04, 0x0a
        /*005a*/ 	.short	(.L_23 - .L_22)
	.align		4
.L_22:
        /*005c*/ 	.word	index@(.nv.constant0._Z16increment_kernelI6__halfEvPKT_PS1_i)
        /*0060*/ 	.short	0x0380
        /*0062*/ 	.short	0x0014


	//----- nvinfo : EIATTR_SW_WAR
	.align		4
.L_23:
        /*0064*/ 	.byte	0x04, 0x36
        /*0066*/ 	.short	(.L_25 - .L_24)
.L_24:
        /*0068*/ 	.word	0x00000008
.L_25:


//--------------------- .nv.info._Z16increment_kernelIfEvPKT_PS0_i --------------------------
	.section	.nv.info._Z16increment_kernelIfEvPKT_PS0_i,"",@"SHT_CUDA_INFO"
	.sectionflags	@""
	.align	4


	//----- nvinfo : EIATTR_CUDA_API_VERSION
	.align		4
        /*0000*/ 	.byte	0x04, 0x37
        /*0002*/ 	.short	(.L_27 - .L_26)
.L_26:
        /*0004*/ 	.word	0x00000082


	//----- nvinfo : EIATTR_KPARAM_INFO
	.align		4
.L_27:
        /*0008*/ 	.byte	0x04, 0x17
        /*000a*/ 	.short	(.L_29 - .L_28)
.L_28:
        /*000c*/ 	.word	0x00000000
        /*0010*/ 	.short	0x0002
        /*0012*/ 	.short	0x0010
        /*0014*/ 	.byte	0x00, 0xf0, 0x11, 0x00


	//----- nvinfo : EIATTR_KPARAM_INFO
	.align		4
.L_29:
        /*0018*/ 	.byte	0x04, 0x17
        /*001a*/ 	.short	(.L_31 - .L_30)
.L_30:
        /*001c*/ 	.word	0x00000000
        /*0020*/ 	.short	0x0001
        /*0022*/ 	.short	0x0008
        /*0024*/ 	.byte	0x00, 0xf5, 0x21, 0x00


	//----- nvinfo : EIATTR_KPARAM_INFO
	.align		4
.L_31:
        /*0028*/ 	.byte	0x04, 0x17
        /*002a*/ 	.short	(.L_33 - .L_32)
.L_32:
        /*002c*/ 	.word	0x00000000
        /*0030*/ 	.short	0x0000
        /*0032*/ 	.short	0x0000
        /*0034*/ 	.byte	0x00, 0xf5, 0x21, 0x00


	//----- nvinfo : EIATTR_SPARSE_MMA_MASK
	.align		4
.L_33:
        /*0038*/ 	.byte	0x03, 0x50
        /*003a*/ 	.short	0x0000


	//----- nvinfo : EIATTR_MAXREG_COUNT
	.align		4
        /*003c*/ 	.byte	0x03, 0x1b
        /*003e*/ 	.short	0x00ff


	//----- nvinfo : EIATTR_MERCURY_ISA_VERSION
	.align		4
        /*0040*/ 	.byte	0x03, 0x5f
        /*0042*/ 	.short	0x0101


	//----- nvinfo : EIATTR_VRC_CTA_INIT_COUNT
	.align		4
        /*0044*/ 	.byte	0x02, 0x4a
	.zero		1
	.zero		1


	//----- nvinfo : EIATTR_EXIT_INSTR_OFFSETS
	.align		4
        /*0048*/ 	.byte	0x04, 0x1c
        /*004a*/ 	.short	(.L_35 - .L_34)


	//   ....[0]....
.L_34:
        /*004c*/ 	.word	0x00000070


	//   ....[1]....
        /*0050*/ 	.word	0x00000100


	//----- nvinfo : EIATTR_CBANK_PARAM_SIZE
	.align		4
.L_35:
        /*0054*/ 	.byte	0x03, 0x19
        /*0056*/ 	.short	0x0014


	//----- nvinfo : EIATTR_PARAM_CBANK
	.align		4
        /*0058*/ 	.byte	0x04, 0x0a
        /*005a*/ 	.short	(.L_37 - .L_36)
	.align		4
.L_36:
        /*005c*/ 	.word	index@(.nv.constant0._Z16increment_kernelIfEvPKT_PS0_i)
        /*0060*/ 	.short	0x0380
        /*0062*/ 	.short	0x0014


	//----- nvinfo : EIATTR_SW_WAR
	.align		4
.L_37:
        /*0064*/ 	.byte	0x04, 0x36
        /*0066*/ 	.short	(.L_39 - .L_38)
.L_38:
        /*0068*/ 	.word	0x00000008
.L_39:


//--------------------- .nv.callgraph             --------------------------
	.section	.nv.callgraph,"",@"SHT_CUDA_CALLGRAPH"
	.align	4
	.sectionentsize	8
	.align		4
        /*0000*/ 	.word	0x00000000
	.align		4
        /*0004*/ 	.word	0xffffffff
	.align		4
        /*0008*/ 	.word	0x00000000
	.align		4
        /*000c*/ 	.word	0xfffffffe
	.align		4
        /*0010*/ 	.word	0x00000000
	.align		4
        /*0014*/ 	.word	0xfffffffd
	.align		4
        /*0018*/ 	.word	0x00000000
	.align		4
        /*001c*/ 	.word	0xfffffffc


//--------------------- .text._Z16increment_kernelI6__halfEvPKT_PS1_i --------------------------
	.section	.text._Z16increment_kernelI6__halfEvPKT_PS1_i,"ax",@progbits
	.align	128
        .global         _Z16increment_kernelI6__halfEvPKT_PS1_i
        .type           _Z16increment_kernelI6__halfEvPKT_PS1_i,@function
        .size           _Z16increment_kernelI6__halfEvPKT_PS1_i,(.L_x_2 - _Z16increment_kernelI6__halfEvPKT_PS1_i)
        .other          _Z16increment_kernelI6__halfEvPKT_PS1_i,@"STO_CUDA_ENTRY STV_DEFAULT"
_Z16increment_kernelI6__halfEvPKT_PS1_i:
.text._Z16increment_kernelI6__halfEvPKT_PS1_i:
[----:B------:R-:W-:Y:S01]  /*0000*/  LDC R1, c[0x0][0x37c] ;  /* 0x0000df00ff017b82 */ /* 0x000fe20000000800 */
[----:B------:R-:W0:Y:S07]  /*0010*/  S2R R0, SR_TID.X ;  /* 0x0000000000007919 */ /* 0x000e2e0000002100 */
[----:B------:R-:W0:Y:S01]  /*0020*/  S2UR UR4, SR_CTAID.X ;  /* 0x00000000000479c3 */ /* 0x000e220000002500 */
[----:B------:R-:W1:Y:S07]  /*0030*/  LDCU UR5, c[0x0][0x390] ;  /* 0x00007200ff0577ac */ /* 0x000e6e0008000800 */
[----:B------:R-:W0:Y:S02]  /*0040*/  LDC R7, c[0x0][0x360] ;  /* 0x0000d800ff077b82 */ /* 0x000e240000000800 */
[----:B0-----:R-:W-:-:S05]  /*0050*/  IMAD R7, R7, UR4, R0 ;  /* 0x0000000407077c24 */ /* 0x001fca000f8e0200 */
[----:B-1----:R-:W-:-:S13]  /*0060*/  ISETP.GE.U32.AND P0, PT, R7, UR5, PT ;  /* 0x0000000507007c0c */ /* 0x002fda000bf06070 */
[----:B------:R-:W-:Y:S05]  /*0070*/  @P0 EXIT ;  /* 0x000000000000094d */ /* 0x000fea0003800000 */
[----:B------:R-:W0:Y:S01]  /*0080*/  LDC.64 R2, c[0x0][0x380] ;  /* 0x0000e000ff027b82 */ /* 0x000e220000000a00 */
[----:B------:R-:W1:Y:S07]  /*0090*/  LDCU.64 UR4, c[0x0][0x358] ;  /* 0x00006b00ff0477ac */ /* 0x000e6e0008000a00 */
[----:B------:R-:W2:Y:S01]  /*00a0*/  LDC.64 R4, c[0x0][0x388] ;  /* 0x0000e200ff047b82 */ /* 0x000ea20000000a00 */
[----:B0-----:R-:W-:-:S06]  /*00b0*/  IMAD.WIDE.U32 R2, R7, 0x2, R2 ;  /* 0x0000000207027825 */ /* 0x001fcc00078e0002 */
[----:B-1----:R-:W3:Y:S01]  /*00c0*/  LDG.E.U16 R3, desc[UR4][R2.64] ;  /* 0x0000000402037981 */ /* 0x002ee2000c1e1500 */
[----:B------:R-:W3:Y:S01]  /*00d0*/  I2F.F16 R0, 0x1 ;  /* 0x0000000100007906 */ /* 0x000ee20000200c00 */
[----:B--2---:R-:W-:-:S04]  /*00e0*/  IMAD.WIDE.U32 R4, R7, 0x2, R4 ;  /* 0x0000000207047825 */ /* 0x004fc800078e0004 */
[----:B---3--:R-:W-:-:S05]  /*00f0*/  HADD2 R0, R3.H0_H0, R0.H0_H0 ;  /* 0x2000000003007230 */ /* 0x008fca0000000800 */
[----:B------:R-:W-:Y:S01]  /*0100*/  STG.E.U16 desc[UR4][R4.64], R0 ;  /* 0x0000000004007986 */ /* 0x000fe2000c101504 */
[----:B------:R-:W-:Y:S05]  /*0110*/  EXIT ;  /* 0x000000000000794d */ /* 0x000fea0003800000 */
.L_x_0:
[----:B------:R-:W-:-:S00]  /*0120*/  BRA `(.L_x_0) ;  /* 0xfffffffc00fc7947 */ /* 0x000fc0000383ffff */
[----:B------:R-:W-:-:S00]  /*0130*/  NOP ;  /* 0x0000000000007918 */ /* 0x000fc00000000000 */
        /* <DEDUP_REMOVED lines=12> */
.L_x_2:


//--------------------- .text._Z16increment_kernelIfEvPKT_PS0_i --------------------------
	.section	.text._Z16increment_kernelIfEvPKT_PS0_i,"ax",@progbits
	.align	128
        .global         _Z16increment_kernelIfEvPKT_PS0_i
        .type           _Z16increment_kernelIfEvPKT_PS0_i,@function
        .size           _Z16increment_kernelIfEvPKT_PS0_i,(.L_x_3 - _Z16increment_kernelIfEvPKT_PS0_i)
        .other          _Z16increment_kernelIfEvPKT_PS0_i,@"STO_CUDA_ENTRY STV_DEFAULT"
_Z16increment_kernelIfEvPKT_PS0_i:
.text._Z16increment_kernelIfEvPKT_PS0_i:
        /* <DEDUP_REMOVED lines=12> */
[----:B-1----:R-:W3:Y:S01]  /*00c0*/  LDG.E R2, desc[UR4][R2.64] ;  /* 0x0000000402027981 */ /* 0x002ee2000c1e1900 */
[----:B--2---:R-:W-:-:S04]  /*00d0*/  IMAD.WIDE.U32 R4, R7, 0x4, R4 ;  /* 0x0000000407047825 */ /* 0x004fc800078e0004 */
[----:B---3--:R-:W-:-:S05]  /*00e0*/  FADD R7, R2, 1 ;  /* 0x3f80000002077421 */ /* 0x008fca0000000000 */
[----:B------:R-:W-:Y:S01]  /*00f0*/  STG.E desc[UR4][R4.64], R7 ;  /* 0x0000000704007986 */ /* 0x000fe2000c101904 */
[----:B------:R-:W-:Y:S05]  /*0100*/  EXIT ;  /* 0x000000000000794d */ /* 0x000fea0003800000 */
.L_x_1:
        /* <DEDUP_REMOVED lines=15> */
.L_x_3:


//--------------------- .nv.shared.reserved.0     --------------------------
	.section	.nv.shared.reserved.0,"aw",@nobits
	.weak		__nv_reservedSMEM_offset_0_alias
	.size		__nv_reservedSMEM_offset_0_alias, 0, 64
	.other		__nv_reservedSMEM_offset_0_alias,@"STO_CUDA_RESERVED_SHARED STV_DEFAULT"
__nv_reservedSMEM_offset_0_alias:
	.zero		0
	.zero		64


//--------------------- .nv.constant0._Z16increment_kernelI6__halfEvPKT_PS1_i --------------------------
	.section	.nv.constant0._Z16increment_kernelI6__halfEvPKT_PS1_i,"a",@progbits
	.sectionflags	@""
	.align	4
.nv.constant0._Z16increment_kernelI6__halfEvPKT_PS1_i:
	.zero		916


//--------------------- .nv.constant0._Z16increment_kernelIfEvPKT_PS0_i --------------------------
	.section	.nv.constant0._Z16increment_kernelIfEvPKT_PS0_i,"a",@progbits
	.sectionflags	@""
	.align	4
.nv.constant0._Z16increment_kernelIfEvPKT_PS0_i:
	.zero		916


//--------------------- SYMBOLS --------------------------

	.type		.nv.reservedSmem.offset0,@object
	.size		.nv.reservedSmem.offset0,0x4
